	.headerflags	@"EF_CUDA_TEXMODE_UNIFIED EF_CUDA_64BIT_ADDRESS EF_CUDA_ACCELERATORS EF_CUDA_SM90 EF_CUDA_VIRTUAL_SM(EF_CUDA_SM90)"
	.elftype	@"ET_EXEC"


//--------------------- .nv.info                  --------------------------
	.section	.nv.info,"",@"SHT_CUDA_INFO"
	.align	4


	//----- nvinfo : EIATTR_REGCOUNT
	.align		4
        /*0000*/ 	.byte	0x04, 0x2f
        /*0002*/ 	.short	(.L_1 - .L_0)
	.align		4
.L_0:
        /*0004*/ 	.word	index@(triton_per_fused__softmax_1)
        /*0008*/ 	.word	0x0000001b


	//----- nvinfo : EIATTR_MIN_STACK_SIZE
	.align		4
.L_1:
        /*000c*/ 	.byte	0x04, 0x12
        /*000e*/ 	.short	(.L_3 - .L_2)
	.align		4
.L_2:
        /*0010*/ 	.word	index@(triton_per_fused__softmax_1)
        /*0014*/ 	.word	0x00000000


	//----- nvinfo : EIATTR_FRAME_SIZE
	.align		4
.L_3:
        /*0018*/ 	.byte	0x04, 0x11
        /*001a*/ 	.short	(.L_5 - .L_4)
	.align		4
.L_4:
        /*001c*/ 	.word	index@(triton_per_fused__softmax_1)
        /*0020*/ 	.word	0x00000000


	//----- nvinfo : EIATTR_MIN_STACK_SIZE
	.align		4
.L_5:
        /*0024*/ 	.byte	0x04, 0x12
        /*0026*/ 	.short	(.L_7 - .L_6)
	.align		4
.L_6:
        /*0028*/ 	.word	index@(triton_per_fused__softmax_1)
        /*002c*/ 	.word	0x00000000
.L_7:


//--------------------- .nv.info.triton_per_fused__softmax_1 --------------------------
	.section	.nv.info.triton_per_fused__softmax_1,"",@"SHT_CUDA_INFO"
	.sectionflags	@""
	.align	4


	//----- nvinfo : EIATTR_CUDA_API_VERSION
	.align		4
        /*0000*/ 	.byte	0x04, 0x37
        /*0002*/ 	.short	(.L_9 - .L_8)
.L_8:
        /*0004*/ 	.word	0x0000007c


	//----- nvinfo : EIATTR_KPARAM_INFO
	.align		4
.L_9:
        /*0008*/ 	.byte	0x04, 0x17
        /*000a*/ 	.short	(.L_11 - .L_10)
.L_10:
        /*000c*/ 	.word	0x00000000
        /*0010*/ 	.short	0x0004
        /*0012*/ 	.short	0x001c
        /*0014*/ 	.byte	0x00, 0xf0, 0x11, 0x00


	//----- nvinfo : EIATTR_KPARAM_INFO
	.align		4
.L_11:
        /*0018*/ 	.byte	0x04, 0x17
        /*001a*/ 	.short	(.L_13 - .L_12)
.L_12:
        /*001c*/ 	.word	0x00000000
        /*0020*/ 	.short	0x0003
        /*0022*/ 	.short	0x0018
        /*0024*/ 	.byte	0x00, 0xf0, 0x11, 0x00


	//----- nvinfo : EIATTR_KPARAM_INFO
	.align		4
.L_13:
        /*0028*/ 	.byte	0x04, 0x17
        /*002a*/ 	.short	(.L_15 - .L_14)
.L_14:
        /*002c*/ 	.word	0x00000000
        /*0030*/ 	.short	0x0002
        /*0032*/ 	.short	0x0010
        /*0034*/ 	.byte	0x00, 0xf4, 0x21, 0x00


	//----- nvinfo : EIATTR_KPARAM_INFO
	.align		4
.L_15:
        /*0038*/ 	.byte	0x04, 0x17
        /*003a*/ 	.short	(.L_17 - .L_16)
.L_16:
        /*003c*/ 	.word	0x00000000
        /*0040*/ 	.short	0x0001
        /*0042*/ 	.short	0x0008
        /*0044*/ 	.byte	0x00, 0xf4, 0x21, 0x00


	//----- nvinfo : EIATTR_KPARAM_INFO
	.align		4
.L_17:
        /*0048*/ 	.byte	0x04, 0x17
        /*004a*/ 	.short	(.L_19 - .L_18)
.L_18:
        /*004c*/ 	.word	0x00000000
        /*0050*/ 	.short	0x0000
        /*0052*/ 	.short	0x0000
        /*0054*/ 	.byte	0x00, 0xf4, 0x21, 0x00


	//----- nvinfo : EIATTR_SPARSE_MMA_MASK
	.align		4
.L_19:
        /*0058*/ 	.byte	0x03, 0x50
        /*005a*/ 	.short	0x0000


	//----- nvinfo : EIATTR_MAXREG_COUNT
	.align		4
        /*005c*/ 	.byte	0x03, 0x1b
        /*005e*/ 	.short	0x00ff


	//----- nvinfo : EIATTR_COOP_GROUP_MASK_REGIDS
	.align		4
        /*0060*/ 	.byte	0x04, 0x29
        /*0062*/ 	.short	(.L_21 - .L_20)


	//   ....[0]....
.L_20:
        /*0064*/ 	.word	0xffffffff


	//   ....[1]....
        /*0068*/ 	.word	0xffffffff


	//   ....[2]....
        /*006c*/ 	.word	0xffffffff


	//   ....[3]....
        /*0070*/ 	.word	0xffffffff


	//   ....[4]....
        /*0074*/ 	.word	0xffffffff


	//   ....[5]....
        /*0078*/ 	.word	0xffffffff


	//   ....[6]....
        /*007c*/ 	.word	0xffffffff


	//   ....[7]....
        /*0080*/ 	.word	0xffffffff


	//   ....[8]....
        /*0084*/ 	.word	0xffffffff


	//   ....[9]....
        /*0088*/ 	.word	0xffffffff


	//   ....[10]....
        /*008c*/ 	.word	0xffffffff


	//   ....[11]....
        /*0090*/ 	.word	0xffffffff


	//   ....[12]....
        /*0094*/ 	.word	0xffffffff


	//   ....[13]....
        /*0098*/ 	.word	0xffffffff


	//   ....[14]....
        /*009c*/ 	.word	0xffffffff


	//   ....[15]....
        /*00a0*/ 	.word	0xffffffff


	//   ....[16]....
        /*00a4*/ 	.word	0xffffffff


	//   ....[17]....
        /*00a8*/ 	.word	0xffffffff


	//   ....[18]....
        /*00ac*/ 	.word	0xffffffff


	//   ....[19]....
        /*00b0*/ 	.word	0xffffffff


	//   ....[20]....
        /*00b4*/ 	.word	0xffffffff


	//   ....[21]....
        /*00b8*/ 	.word	0xffffffff


	//----- nvinfo : EIATTR_COOP_GROUP_INSTR_OFFSETS
	.align		4
.L_21:
        /*00bc*/ 	.byte	0x04, 0x28
        /*00be*/ 	.short	(.L_23 - .L_22)


	//   ....[0]....
.L_22:
        /*00c0*/ 	.word	0x000002f0


	//   ....[1]....
        /*00c4*/ 	.word	0x00000340


	//   ....[2]....
        /*00c8*/ 	.word	0x000003b0


	//   ....[3]....
        /*00cc*/ 	.word	0x00000400


	//   ....[4]....
        /*00d0*/ 	.word	0x00000450


	//   ....[5]....
        /*00d4*/ 	.word	0x000004e0


	//   ....[6]....
        /*00d8*/ 	.word	0x00000510


	//   ....[7]....
        /*00dc*/ 	.word	0x00000540


	//   ....[8]....
        /*00e0*/ 	.word	0x000006c0


	//   ....[9]....
        /*00e4*/ 	.word	0x00000720


	//   ....[10]....
        /*00e8*/ 	.word	0x00000770


	//   ....[11]....
        /*00ec*/ 	.word	0x00000a90


	//   ....[12]....
        /*00f0*/ 	.word	0x00000b30


	//   ....[13]....
        /*00f4*/ 	.word	0x00000ba0


	//   ....[14]....
        /*00f8*/ 	.word	0x00000bd0


	//   ....[15]....
        /*00fc*/ 	.word	0x00000c50


	//   ....[16]....
        /*0100*/ 	.word	0x00000c70


	//   ....[17]....
        /*0104*/ 	.word	0x00000c90


	//   ....[18]....
        /*0108*/ 	.word	0x00000ca0


	//   ....[19]....
        /*010c*/ 	.word	0x00000d70


	//   ....[20]....
        /*0110*/ 	.word	0x00000d90


	//   ....[21]....
        /*0114*/ 	.word	0x00000dc0


	//----- nvinfo : EIATTR_EXIT_INSTR_OFFSETS
	.align		4
.L_23:
        /*0118*/ 	.byte	0x04, 0x1c
        /*011a*/ 	.short	(.L_25 - .L_24)


	//   ....[0]....
.L_24:
        /*011c*/ 	.word	0x00000eb0


	//   ....[1]....
        /*0120*/ 	.word	0x00000f00


	//----- nvinfo : EIATTR_REQNTID
	.align		4
.L_25:
        /*0124*/ 	.byte	0x04, 0x10
        /*0126*/ 	.short	(.L_27 - .L_26)
.L_26:
        /*0128*/ 	.word	0x00000100
        /*012c*/ 	.word	0x00000001
        /*0130*/ 	.word	0x00000001


	//----- nvinfo : EIATTR_CBANK_PARAM_SIZE
	.align		4
.L_27:
        /*0134*/ 	.byte	0x03, 0x19
        /*0136*/ 	.short	0x0020


	//----- nvinfo : EIATTR_PARAM_CBANK
	.align		4
        /*0138*/ 	.byte	0x04, 0x0a
        /*013a*/ 	.short	(.L_29 - .L_28)
	.align		4
.L_28:
        /*013c*/ 	.word	index@(.nv.constant0.triton_per_fused__softmax_1)
        /*0140*/ 	.short	0x0210
        /*0142*/ 	.short	0x0020


	//----- nvinfo : EIATTR_SW_WAR
	.align		4
.L_29:
        /*0144*/ 	.byte	0x04, 0x36
        /*0146*/ 	.short	(.L_31 - .L_30)
.L_30:
        /*0148*/ 	.word	0x00000008
.L_31:


//--------------------- .nv.callgraph             --------------------------
	.section	.nv.callgraph,"",@"SHT_CUDA_CALLGRAPH"
	.align	4
	.sectionentsize	8
	.align		4
        /*0000*/ 	.word	0x00000000
	.align		4
        /*0004*/ 	.word	0xffffffff
	.align		4
        /*0008*/ 	.word	0x00000000
	.align		4
        /*000c*/ 	.word	0xfffffffe
	.align		4
        /*0010*/ 	.word	0x00000000
	.align		4
        /*0014*/ 	.word	0xfffffffd
	.align		4
        /*0018*/ 	.word	0x00000000
	.align		4
        /*001c*/ 	.word	0xfffffffc


//--------------------- .text.triton_per_fused__softmax_1 --------------------------
	.section	.text.triton_per_fused__softmax_1,"ax",@progbits
	.sectionflags	@"SHF_BARRIERS=1"
	.align	128
        .global         triton_per_fused__softmax_1
        .type           triton_per_fused__softmax_1,@function
        .size           triton_per_fused__softmax_1,(.L_x_1 - triton_per_fused__softmax_1)
        .other          triton_per_fused__softmax_1,@"STO_CUDA_ENTRY STV_DEFAULT"
triton_per_fused__softmax_1:
.text.triton_per_fused__softmax_1:
[----:B------:R-:W0:Y:S02]  /*0000*/  LDC R1, c[0x0][0x28] ;  /* 0x00000a00ff017b82 */ /* 0x000e240000000800 */
[----:B------:R-:W1:Y:S01]  /*0010*/  S2R R3, SR_CTAID.X ;  /* 0x0000000000037919 */ /* 0x000e620000002500 */
[----:B------:R-:W2:Y:S01]  /*0020*/  LDC.64 R10, c[0x0][0x210] ;  /* 0x00008400ff0a7b82 */ /* 0x000ea20000000a00 */
[----:B------:R-:W-:Y:S01]  /*0030*/  ULDC.64 UR6, c[0x0][0x208] ;  /* 0x0000820000067ab9 */ /* 0x000fe20000000a00 */
[----:B------:R-:W3:Y:S01]  /*0040*/  S2R R0, SR_TID.X ;  /* 0x0000000000007919 */ /* 0x000ee20000002100 */
[----:B-1----:R-:W-:Y:S02]  /*0050*/  IMAD.SHL.U32 R3, R3, 0x20, RZ ;  /* 0x0000002003037824 */ /* 0x002fe400078e00ff */
[C---:B---3--:R-:W-:Y:S02]  /*0060*/  IMAD.SHL.U32 R20, R0.reuse, 0x4, RZ ;  /* 0x0000000400147824 */ /* 0x048fe400078e00ff */
[----:B------:R-:W-:-:S03]  /*0070*/  IMAD.SHL.U32 R6, R0, 0x2, RZ ;  /* 0x0000000200067824 */ /* 0x000fc600078e00ff */
[----:B------:R-:W-:Y:S02]  /*0080*/  LOP3.LUT R4, R3, 0x1c, R20, 0xf8, !PT ;  /* 0x0000001c03047812 */ /* 0x000fe400078ef814 */
[----:B------:R-:W-:Y:S02]  /*0090*/  LOP3.LUT R6, R6, 0x1f0, RZ, 0xc0, !PT ;  /* 0x000001f006067812 */ /* 0x000fe400078ec0ff */
[----:B------:R-:W-:Y:S02]  /*00a0*/  SHF.R.S32.HI R5, RZ, 0x1f, R4 ;  /* 0x0000001fff057819 */ /* 0x000fe40000011404 */
[----:B------:R-:W-:Y:S02]  /*00b0*/  ISETP.GE.AND P3, PT, R4, 0x40, PT ;  /* 0x000000400400780c */ /* 0x000fe40003f66270 */
[----:B------:R-:W-:-:S05]  /*00c0*/  LEA.HI R5, R5, R4, RZ, 0x4 ;  /* 0x0000000405057211 */ /* 0x000fca00078f20ff */
[C---:B------:R-:W-:Y:S01]  /*00d0*/  IMAD.SHL.U32 R7, R5.reuse, 0x40, RZ ;  /* 0x0000004005077824 */ /* 0x040fe200078e00ff */
[----:B------:R-:W-:-:S04]  /*00e0*/  LOP3.LUT R5, R5, 0xfffffff0, RZ, 0xc0, !PT ;  /* 0xfffffff005057812 */ /* 0x000fc800078ec0ff */
[----:B------:R-:W-:-:S04]  /*00f0*/  LOP3.LUT R7, R7, 0xfffffc00, RZ, 0xc0, !PT ;  /* 0xfffffc0007077812 */ /* 0x000fc800078ec0ff */
[----:B------:R-:W-:-:S05]  /*0100*/  IADD3 R5, R7, R4, -R5 ;  /* 0x0000000407057210 */ /* 0x000fca0007ffe805 */
[----:B------:R-:W-:Y:S01]  /*0110*/  IMAD.IADD R9, R6, 0x1, R5 ;  /* 0x0000000106097824 */ /* 0x000fe200078e0205 */
[----:B------:R-:W-:Y:S02]  /*0120*/  CS2R R4, SRZ ;  /* 0x0000000000047805 */ /* 0x000fe4000001ff00 */
[----:B------:R-:W-:Y:S01]  /*0130*/  CS2R R6, SRZ ;  /* 0x0000000000067805 */ /* 0x000fe2000001ff00 */
[C---:B------:R-:W-:Y:S02]  /*0140*/  VIADD R19, R9.reuse, 0x200 ;  /* 0x0000020009137836 */ /* 0x040fe40000000000 */
[----:B--2---:R-:W-:Y:S01]  /*0150*/  IMAD.WIDE R16, R9, 0x4, R10 ;  /* 0x0000000409107825 */ /* 0x004fe200078e020a */
[----:B------:R-:W-:-:S03]  /*0160*/  CS2R R8, SRZ ;  /* 0x0000000000087805 */ /* 0x000fc6000001ff00 */
[----:B------:R-:W-:Y:S01]  /*0170*/  IMAD.WIDE R18, R19, 0x4, R10 ;  /* 0x0000000413127825 */ /* 0x000fe200078e020a */
[----:B------:R-:W-:Y:S01]  /*0180*/  CS2R R10, SRZ ;  /* 0x00000000000a7805 */ /* 0x000fe2000001ff00 */
[----:B------:R-:W2:Y:S05]  /*0190*/  @!P3 LDG.E.128 R4, desc[UR6][R16.64] ;  /* 0x000000061004b981 */ /* 0x000eaa000c1e1d00 */
[----:B------:R-:W3:Y:S01]  /*01a0*/  @!P3 LDG.E.128 R8, desc[UR6][R18.64] ;  /* 0x000000061208b981 */ /* 0x000ee2000c1e1d00 */
[----:B------:R-:W1:Y:S01]  /*01b0*/  S2UR UR5, SR_CgaCtaId ;  /* 0x00000000000579c3 */ /* 0x000e620000008800 */
[----:B------:R-:W-:Y:S02]  /*01c0*/  UMOV UR4, 0x400 ;  /* 0x0000040000047882 */ /* 0x000fe40000000000 */
[----:B-1----:R-:W-:Y:S01]  /*01d0*/  UPRMT UR4, UR5, 0x654, UR4 ;  /* 0x0000065405047896 */ /* 0x002fe20008000004 */
[----:B--2---:R-:W-:-:S02]  /*01e0*/  SEL R13, R4, RZ, !P3 ;  /* 0x000000ff040d7207 */ /* 0x004fc40005800000 */
[----:B------:R-:W-:Y:S02]  /*01f0*/  SEL R17, R6, RZ, !P3 ;  /* 0x000000ff06117207 */ /* 0x000fe40005800000 */
[----:B------:R-:W-:Y:S02]  /*0200*/  FSEL R4, R13, -INF , !P3 ;  /* 0xff8000000d047808 */ /* 0x000fe40005800000 */
[----:B---3--:R-:W-:Y:S02]  /*0210*/  SEL R15, R8, RZ, !P3 ;  /* 0x000000ff080f7207 */ /* 0x008fe40005800000 */
[----:B------:R-:W-:Y:S02]  /*0220*/  SEL R8, R5, RZ, !P3 ;  /* 0x000000ff05087207 */ /* 0x000fe40005800000 */
[----:B------:R-:W-:Y:S02]  /*0230*/  FSETP.NAN.AND P1, PT, R4, R4, PT ;  /* 0x000000040400720b */ /* 0x000fe40003f28000 */
[----:B------:R-:W-:-:S02]  /*0240*/  FSEL R5, R8, -INF , !P3 ;  /* 0xff80000008057808 */ /* 0x000fc40005800000 */
[----:B------:R-:W-:Y:S02]  /*0250*/  FSEL R21, R15, -INF , !P3 ;  /* 0xff8000000f157808 */ /* 0x000fe40005800000 */
[----:B------:R-:W-:Y:S02]  /*0260*/  FSETP.NAN.AND P2, PT, R5, R5, PT ;  /* 0x000000050500720b */ /* 0x000fe40003f48000 */
[----:B------:R-:W-:Y:S02]  /*0270*/  SEL R14, R9, RZ, !P3 ;  /* 0x000000ff090e7207 */ /* 0x000fe40005800000 */
[----:B------:R-:W-:Y:S02]  /*0280*/  FSETP.GT.AND P0, PT, R4, R21, PT ;  /* 0x000000150400720b */ /* 0x000fe40003f04000 */
[----:B------:R-:W-:Y:S02]  /*0290*/  SEL R9, R10, RZ, !P3 ;  /* 0x000000ff0a097207 */ /* 0x000fe40005800000 */
[----:B------:R-:W-:-:S02]  /*02a0*/  FSEL R6, R17, -INF , !P3 ;  /* 0xff80000011067808 */ /* 0x000fc40005800000 */
[----:B------:R-:W-:Y:S02]  /*02b0*/  FSEL R10, R14, -INF , !P3 ;  /* 0xff8000000e0a7808 */ /* 0x000fe40005800000 */
[----:B------:R-:W-:Y:S02]  /*02c0*/  @!P1 FSEL R4, R4, R21, P0 ;  /* 0x0000001504049208 */ /* 0x000fe40000000000 */
[----:B------:R-:W-:Y:S02]  /*02d0*/  FSETP.NAN.AND P1, PT, R6, R6, PT ;  /* 0x000000060600720b */ /* 0x000fe40003f28000 */
[-C--:B------:R-:W-:Y:S01]  /*02e0*/  FSETP.GT.AND P0, PT, R5, R10.reuse, PT ;  /* 0x0000000a0500720b */ /* 0x080fe20003f04000 */
[----:B------:R-:W1:Y:S01]  /*02f0*/  SHFL.BFLY PT, R21, R4, 0x10, 0x1f ;  /* 0x0e001f0004157f89 */ /* 0x000e6200000e0000 */
[----:B------:R-:W-:Y:S02]  /*0300*/  SEL R16, R7, RZ, !P3 ;  /* 0x000000ff07107207 */ /* 0x000fe40005800000 */
[----:B------:R-:W-:-:S02]  /*0310*/  @!P2 FSEL R5, R5, R10, P0 ;  /* 0x0000000a0505a208 */ /* 0x000fc40000000000 */
[----:B------:R-:W-:Y:S02]  /*0320*/  FSEL R19, R9, -INF , !P3 ;  /* 0xff80000009137808 */ /* 0x000fe40005800000 */
[----:B------:R-:W-:Y:S01]  /*0330*/  FSEL R7, R16, -INF , !P3 ;  /* 0xff80000010077808 */ /* 0x000fe20005800000 */
[----:B------:R-:W2:Y:S01]  /*0340*/  SHFL.BFLY PT, R22, R5, 0x10, 0x1f ;  /* 0x0e001f0005167f89 */ /* 0x000ea200000e0000 */
[C---:B------:R-:W-:Y:S02]  /*0350*/  FSETP.GT.AND P0, PT, R6.reuse, R19, PT ;  /* 0x000000130600720b */ /* 0x040fe40003f04000 */
[----:B------:R-:W-:Y:S02]  /*0360*/  FSETP.NAN.AND P2, PT, R7, R7, PT ;  /* 0x000000070700720b */ /* 0x000fe40003f48000 */
[----:B------:R-:W-:Y:S02]  /*0370*/  SEL R18, R11, RZ, !P3 ;  /* 0x000000ff0b127207 */ /* 0x000fe40005800000 */
[----:B------:R-:W-:-:S02]  /*0380*/  @!P1 FSEL R6, R6, R19, P0 ;  /* 0x0000001306069208 */ /* 0x000fc40000000000 */
[----:B------:R-:W-:Y:S02]  /*0390*/  FSEL R10, R18, -INF , !P3 ;  /* 0xff800000120a7808 */ /* 0x000fe40005800000 */
[----:B------:R-:W-:Y:S01]  /*03a0*/  FSETP.NAN.AND P1, PT, R4, R4, PT ;  /* 0x000000040400720b */ /* 0x000fe20003f28000 */
[----:B------:R-:W3:Y:S01]  /*03b0*/  SHFL.BFLY PT, R19, R6, 0x10, 0x1f ;  /* 0x0e001f0006137f89 */ /* 0x000ee200000e0000 */
[----:B------:R-:W-:-:S04]  /*03c0*/  FSETP.GT.AND P0, PT, R7, R10, PT ;  /* 0x0000000a0700720b */ /* 0x000fc80003f04000 */
[----:B------:R-:W-:Y:S02]  /*03d0*/  @!P2 FSEL R7, R7, R10, P0 ;  /* 0x0000000a0707a208 */ /* 0x000fe40000000000 */
[----:B-1----:R-:W-:Y:S02]  /*03e0*/  FSETP.GT.AND P0, PT, R4, R21, PT ;  /* 0x000000150400720b */ /* 0x002fe40003f04000 */
[----:B------:R-:W-:Y:S01]  /*03f0*/  FSETP.NAN.AND P4, PT, R7, R7, PT ;  /* 0x000000070700720b */ /* 0x000fe20003f88000 */
[----:B------:R-:W1:Y:S01]  /*0400*/  SHFL.BFLY PT, R10, R7, 0x10, 0x1f ;  /* 0x0e001f00070a7f89 */ /* 0x000e6200000e0000 */
[----:B--2---:R-:W-:-:S09]  /*0410*/  FSETP.GT.AND P2, PT, R5, R22, PT ;  /* 0x000000160500720b */ /* 0x004fd20003f44000 */
[----:B------:R-:W-:Y:S02]  /*0420*/  @!P0 FSEL R4, R4, R21, P1 ;  /* 0x0000001504048208 */ /* 0x000fe40000800000 */
[C---:B------:R-:W-:Y:S02]  /*0430*/  FSETP.NAN.AND P0, PT, R5.reuse, R5, PT ;  /* 0x000000050500720b */ /* 0x040fe40003f08000 */
[C---:B---3--:R-:W-:Y:S01]  /*0440*/  FSETP.GT.AND P1, PT, R6.reuse, R19, PT ;  /* 0x000000130600720b */ /* 0x048fe20003f24000 */
[----:B------:R-:W2:Y:S01]  /*0450*/  SHFL.BFLY PT, R11, R4, 0x8, 0x1f ;  /* 0x0d001f00040b7f89 */ /* 0x000ea200000e0000 */
[----:B------:R-:W-:Y:S02]  /*0460*/  @!P2 FSEL R5, R5, R22, P0 ;  /* 0x000000160505a208 */ /* 0x000fe40000000000 */
[----:B------:R-:W-:Y:S02]  /*0470*/  FSETP.NAN.AND P0, PT, R6, R6, PT ;  /* 0x000000060600720b */ /* 0x000fe40003f08000 */
[----:B------:R-:W-:Y:S01]  /*0480*/  LOP3.LUT R21, R20, 0x1c, RZ, 0xc0, !PT ;  /* 0x0000001c14157812 */ /* 0x000fe200078ec0ff */
[----:B------:R-:W-:-:S02]  /*0490*/  IMAD.MOV.U32 R22, RZ, RZ, R5 ;  /* 0x000000ffff167224 */ /* 0x000fc400078e0005 */
[----:B------:R-:W3:Y:S01]  /*04a0*/  S2R R5, SR_TID.X ;  /* 0x0000000000057919 */ /* 0x000ee20000002100 */
[----:B-1----:R-:W-:-:S03]  /*04b0*/  FSETP.GT.AND P2, PT, R7, R10, PT ;  /* 0x0000000a0700720b */ /* 0x002fc60003f44000 */
[----:B------:R-:W-:Y:S02]  /*04c0*/  @!P1 FSEL R6, R6, R19, P0 ;  /* 0x0000001306069208 */ /* 0x000fe40000000000 */
[----:B------:R-:W-:Y:S01]  /*04d0*/  @!P4 FSEL R7, R7, R10, P2 ;  /* 0x0000000a0707c208 */ /* 0x000fe20001000000 */
[----:B------:R-:W1:Y:S01]  /*04e0*/  SHFL.BFLY PT, R19, R22, 0x8, 0x1f ;  /* 0x0d001f0016137f89 */ /* 0x000e6200000e0000 */
[----:B------:R-:W-:Y:S02]  /*04f0*/  FSETP.NAN.AND P2, PT, R4, R4, PT ;  /* 0x000000040400720b */ /* 0x000fe40003f48000 */
[----:B------:R-:W-:Y:S01]  /*0500*/  SHF.R.U32.HI R10, RZ, 0x5, R0 ;  /* 0x00000005ff0a7819 */ /* 0x000fe20000011600 */
[----:B------:R-:W4:Y:S01]  /*0510*/  SHFL.BFLY PT, R23, R6, 0x8, 0x1f ;  /* 0x0d001f0006177f89 */ /* 0x000f2200000e0000 */
[----:B------:R-:W-:Y:S02]  /*0520*/  FSETP.NAN.AND P6, PT, R7, R7, PT ;  /* 0x000000070700720b */ /* 0x000fe40003fc8000 */
[----:B------:R-:W-:Y:S01]  /*0530*/  SGXT.U32 R10, R10, 0x3 ;  /* 0x000000030a0a781a */ /* 0x000fe20000000000 */
[----:B------:R-:W5:Y:S01]  /*0540*/  SHFL.BFLY PT, R24, R7, 0x8, 0x1f ;  /* 0x0d001f0007187f89 */ /* 0x000f6200000e0000 */
[----:B--2---:R-:W-:-:S03]  /*0550*/  FSETP.GT.AND P1, PT, R4, R11, PT ;  /* 0x0000000b0400720b */ /* 0x004fc60003f24000 */
[----:B------:R-:W-:-:S10]  /*0560*/  IMAD.SHL.U32 R20, R10, 0x4, RZ ;  /* 0x000000040a147824 */ /* 0x000fd400078e00ff */
[----:B------:R-:W-:Y:S01]  /*0570*/  @!P1 SEL R4, R4, R11, P2 ;  /* 0x0000000b04049207 */ /* 0x000fe20001000000 */
[----:B------:R-:W-:Y:S01]  /*0580*/  IMAD.SHL.U32 R11, R21, 0x20, RZ ;  /* 0x00000020150b7824 */ /* 0x000fe200078e00ff */
[C---:B-1----:R-:W-:Y:S02]  /*0590*/  FSETP.GT.AND P0, PT, R22.reuse, R19, PT ;  /* 0x000000131600720b */ /* 0x042fe40003f04000 */
[----:B------:R-:W-:Y:S02]  /*05a0*/  FSETP.NAN.AND P1, PT, R22, R22, PT ;  /* 0x000000161600720b */ /* 0x000fe40003f28000 */
[----:B----4-:R-:W-:Y:S02]  /*05b0*/  FSETP.GT.AND P4, PT, R6, R23, PT ;  /* 0x000000170600720b */ /* 0x010fe40003f84000 */
[----:B------:R-:W-:Y:S02]  /*05c0*/  LOP3.LUT P2, RZ, R0, 0x18, RZ, 0xc0, !PT ;  /* 0x0000001800ff7812 */ /* 0x000fe4000784c0ff */
[----:B-----5:R-:W-:-:S02]  /*05d0*/  FSETP.GT.AND P5, PT, R7, R24, PT ;  /* 0x000000180700720b */ /* 0x020fc40003fa4000 */
[----:B------:R-:W-:-:S03]  /*05e0*/  LEA R21, R21, UR4, 0x2 ;  /* 0x0000000415157c11 */ /* 0x000fc6000f8e10ff */
[----:B------:R-:W-:Y:S02]  /*05f0*/  @!P0 SEL R22, R22, R19, P1 ;  /* 0x0000001316168207 */ /* 0x000fe40000800000 */
[C---:B------:R-:W-:Y:S02]  /*0600*/  FSETP.NAN.AND P0, PT, R6.reuse, R6, PT ;  /* 0x000000060600720b */ /* 0x040fe40003f08000 */
[----:B------:R-:W-:Y:S01]  /*0610*/  LOP3.LUT R19, R11, R20, RZ, 0xfc, !PT ;  /* 0x000000140b137212 */ /* 0x000fe200078efcff */
[----:B---3--:R-:W-:Y:S01]  /*0620*/  IMAD.SHL.U32 R20, R5, 0x4, RZ ;  /* 0x0000000405147824 */ /* 0x008fe200078e00ff */
[----:B------:R-:W-:Y:S02]  /*0630*/  @!P4 SEL R6, R6, R23, P0 ;  /* 0x000000170606c207 */ /* 0x000fe40000000000 */
[----:B------:R-:W-:Y:S01]  /*0640*/  @!P5 SEL R7, R7, R24, P6 ;  /* 0x000000180707d207 */ /* 0x000fe20003000000 */
[----:B------:R-:W-:Y:S01]  /*0650*/  @!P2 STS [R19+UR4], R4 ;  /* 0x000000041300a988 */ /* 0x000fe20008000804 */
[----:B------:R-:W-:-:S03]  /*0660*/  ISETP.GE.AND P1, PT, R5, 0x100, PT ;  /* 0x000001000500780c */ /* 0x000fc60003f26270 */
[----:B------:R-:W-:Y:S04]  /*0670*/  @!P2 STS [R19+UR4+0x20], R22 ;  /* 0x000020161300a988 */ /* 0x000fe80008000804 */
[----:B------:R-:W-:Y:S04]  /*0680*/  @!P2 STS [R19+UR4+0x40], R6 ;  /* 0x000040061300a988 */ /* 0x000fe80008000804 */
[----:B------:R-:W-:Y:S01]  /*0690*/  @!P2 STS [R19+UR4+0x60], R7 ;  /* 0x000060071300a988 */ /* 0x000fe20008000804 */
[----:B------:R-:W-:Y:S06]  /*06a0*/  BAR.SYNC.DEFER_BLOCKING 0x0 ;  /* 0x0000000000007b1d */ /* 0x000fec0000010000 */
[----:B------:R-:W1:Y:S04]  /*06b0*/  @!P1 LDS R12, [R20+UR4] ;  /* 0x00000004140c9984 */ /* 0x000e680008000800 */
[----:B-1----:R-:W1:Y:S01]  /*06c0*/  SHFL.BFLY PT, R23, R12, 0x4, 0x1f ;  /* 0x0c801f000c177f89 */ /* 0x002e6200000e0000 */
[----:B------:R-:W-:-:S02]  /*06d0*/  FSETP.NAN.AND P4, PT, R12, R12, PT ;  /* 0x0000000c0c00720b */ /* 0x000fc40003f88000 */
[----:B-1----:R-:W-:-:S04]  /*06e0*/  FSETP.GT.AND P0, PT, R12, R23, PT ;  /* 0x000000170c00720b */ /* 0x002fc80003f04000 */
[----:B------:R-:W-:-:S04]  /*06f0*/  FSEL R23, R12, R23, P0 ;  /* 0x000000170c177208 */ /* 0x000fc80000000000 */
[----:B------:R-:W-:-:S04]  /*0700*/  FSEL R23, R12, R23, P4 ;  /* 0x000000170c177208 */ /* 0x000fc80002000000 */
[C---:B------:R-:W-:Y:S01]  /*0710*/  FSETP.NAN.AND P4, PT, R23.reuse, R23, PT ;  /* 0x000000171700720b */ /* 0x040fe20003f88000 */
[----:B------:R-:W1:Y:S02]  /*0720*/  SHFL.BFLY PT, R4, R23, 0x2, 0x1f ;  /* 0x0c401f0017047f89 */ /* 0x000e6400000e0000 */
[----:B-1----:R-:W-:-:S13]  /*0730*/  FSETP.GT.AND P0, PT, R23, R4, PT ;  /* 0x000000041700720b */ /* 0x002fda0003f04000 */
[----:B------:R-:W-:Y:S02]  /*0740*/  @!P0 FSEL R23, R23, R4, P4 ;  /* 0x0000000417178208 */ /* 0x000fe40002000000 */
[----:B------:R-:W-:Y:S02]  /*0750*/  LOP3.LUT P0, RZ, R5, 0x7, RZ, 0xc0, !PT ;  /* 0x0000000705ff7812 */ /* 0x000fe4000780c0ff */
[----:B------:R-:W-:Y:S01]  /*0760*/  FSETP.NAN.AND P5, PT, R23, R23, PT ;  /* 0x000000171700720b */ /* 0x000fe20003fa8000 */
[----:B------:R-:W1:Y:S01]  /*0770*/  SHFL.BFLY PT, R4, R23, 0x1, 0x1f ;  /* 0x0c201f0017047f89 */ /* 0x000e6200000e0000 */
[----:B------:R-:W-:Y:S02]  /*0780*/  ISETP.LT.AND P0, PT, R5, 0x100, !P0 ;  /* 0x000001000500780c */ /* 0x000fe40004701270 */
[----:B-1----:R-:W-:-:S13]  /*0790*/  FSETP.GT.AND P4, PT, R23, R4, PT ;  /* 0x000000041700720b */ /* 0x002fda0003f84000 */
[----:B------:R-:W-:-:S05]  /*07a0*/  @!P4 SEL R23, R23, R4, P5 ;  /* 0x000000041717c207 */ /* 0x000fca0002800000 */
[----:B------:R-:W-:Y:S01]  /*07b0*/  @P0 STS [R20+UR4], R23 ;  /* 0x0000001714000988 */ /* 0x000fe20008000804 */
[----:B------:R-:W-:Y:S06]  /*07c0*/  BAR.SYNC.DEFER_BLOCKING 0x0 ;  /* 0x0000000000007b1d */ /* 0x000fec0000010000 */
[----:B------:R-:W1:Y:S04]  /*07d0*/  LDS R4, [R11+UR4] ;  /* 0x000000040b047984 */ /* 0x000e680008000800 */
[----:B------:R-:W2:Y:S04]  /*07e0*/  LDS R5, [R11+UR4+0x20] ;  /* 0x000020040b057984 */ /* 0x000ea80008000800 */
[----:B------:R-:W3:Y:S04]  /*07f0*/  LDS R6, [R11+UR4+0x40] ;  /* 0x000040040b067984 */ /* 0x000ee80008000800 */
[----:B------:R-:W4:Y:S01]  /*0800*/  LDS R7, [R11+UR4+0x60] ;  /* 0x000060040b077984 */ /* 0x000f220008000800 */
[----:B------:R-:W-:Y:S01]  /*0810*/  BAR.SYNC.DEFER_BLOCKING 0x0 ;  /* 0x0000000000007b1d */ /* 0x000fe20000010000 */
[--C-:B-1----:R-:W-:Y:S01]  /*0820*/  FADD R13, R13, -R4.reuse ;  /* 0x800000040d0d7221 */ /* 0x102fe20000000000 */
[----:B------:R-:W-:-:S03]  /*0830*/  FADD R15, R15, -R4 ;  /* 0x800000040f0f7221 */ /* 0x000fc60000000000 */
[----:B------:R-:W-:Y:S01]  /*0840*/  FMUL R22, R13, 1.4426950216293334961 ;  /* 0x3fb8aa3b0d167820 */ /* 0x000fe20000400000 */
[----:B------:R-:W-:Y:S01]  /*0850*/  FMUL R15, R15, 1.4426950216293334961 ;  /* 0x3fb8aa3b0f0f7820 */ /* 0x000fe20000400000 */
[--C-:B--2---:R-:W-:Y:S01]  /*0860*/  FADD R14, R14, -R5.reuse ;  /* 0x800000050e0e7221 */ /* 0x104fe20000000000 */
[----:B------:R-:W-:Y:S01]  /*0870*/  FADD R8, R8, -R5 ;  /* 0x8000000508087221 */ /* 0x000fe20000000000 */
[--C-:B---3--:R-:W-:Y:S01]  /*0880*/  FADD R17, R17, -R6.reuse ;  /* 0x8000000611117221 */ /* 0x108fe20000000000 */
[----:B------:R-:W-:Y:S01]  /*0890*/  FSETP.GEU.AND P5, PT, R22, -126, PT ;  /* 0xc2fc00001600780b */ /* 0x000fe20003fae000 */
[----:B------:R-:W-:Y:S01]  /*08a0*/  FMUL R24, R14, 1.4426950216293334961 ;  /* 0x3fb8aa3b0e187820 */ /* 0x000fe20000400000 */
[----:B------:R-:W-:Y:S01]  /*08b0*/  FSETP.GEU.AND P4, PT, R15, -126, PT ;  /* 0xc2fc00000f00780b */ /* 0x000fe20003f8e000 */
[----:B------:R-:W-:Y:S01]  /*08c0*/  FMUL R17, R17, 1.4426950216293334961 ;  /* 0x3fb8aa3b11117820 */ /* 0x000fe20000400000 */
[----:B------:R-:W-:Y:S01]  /*08d0*/  FMUL R23, R8, 1.4426950216293334961 ;  /* 0x3fb8aa3b08177820 */ /* 0x000fe20000400000 */
[--C-:B----4-:R-:W-:Y:S01]  /*08e0*/  FADD R16, R16, -R7.reuse ;  /* 0x8000000710107221 */ /* 0x110fe20000000000 */
[----:B------:R-:W-:Y:S01]  /*08f0*/  FADD R18, R18, -R7 ;  /* 0x8000000712127221 */ /* 0x000fe20000000000 */
[----:B------:R-:W-:Y:S01]  /*0900*/  FADD R9, R9, -R6 ;  /* 0x8000000609097221 */ /* 0x000fe20000000000 */
[----:B------:R-:W-:Y:S01]  /*0910*/  STS.128 [R21], R4 ;  /* 0x0000000415007388 */ /* 0x000fe20000000c00 */
[----:B------:R-:W-:Y:S04]  /*0920*/  BAR.SYNC.DEFER_BLOCKING 0x0 ;  /* 0x0000000000007b1d */ /* 0x000fe80000010000 */
[----:B------:R-:W-:Y:S01]  /*0930*/  @!P5 FMUL R22, R22, 0.5 ;  /* 0x3f0000001616d820 */ /* 0x000fe20000400000 */
[----:B------:R-:W-:Y:S01]  /*0940*/  FSETP.GEU.AND P6, PT, R23, -126, PT ;  /* 0xc2fc00001700780b */ /* 0x000fe20003fce000 */
[----:B------:R-:W-:Y:S01]  /*0950*/  @!P4 FMUL R15, R15, 0.5 ;  /* 0x3f0000000f0fc820 */ /* 0x000fe20000400000 */
[----:B------:R-:W-:Y:S01]  /*0960*/  FMUL R16, R16, 1.4426950216293334961 ;  /* 0x3fb8aa3b10107820 */ /* 0x000fe20000400000 */
[----:B------:R-:W-:Y:S01]  /*0970*/  FMUL R18, R18, 1.4426950216293334961 ;  /* 0x3fb8aa3b12127820 */ /* 0x000fe20000400000 */
[----:B------:R1:W2:Y:S08]  /*0980*/  MUFU.EX2 R12, R22 ;  /* 0x00000016000c7308 */ /* 0x0002b00000000800 */
[----:B------:R-:W3:Y:S01]  /*0990*/  MUFU.EX2 R13, R15 ;  /* 0x0000000f000d7308 */ /* 0x000ee20000000800 */
[----:B------:R-:W-:Y:S01]  /*09a0*/  @!P6 FMUL R23, R23, 0.5 ;  /* 0x3f0000001717e820 */ /* 0x000fe20000400000 */
[----:B-1----:R-:W-:Y:S01]  /*09b0*/  FMUL R22, R9, 1.4426950216293334961 ;  /* 0x3fb8aa3b09167820 */ /* 0x002fe20000400000 */
[----:B--2---:R-:W-:Y:S01]  /*09c0*/  @!P5 FMUL R12, R12, R12 ;  /* 0x0000000c0c0cd220 */ /* 0x004fe20000400000 */
[----:B------:R-:W-:-:S04]  /*09d0*/  FSETP.GEU.AND P5, PT, R24, -126, PT ;  /* 0xc2fc00001800780b */ /* 0x000fc80003fae000 */
[----:B------:R-:W1:Y:S01]  /*09e0*/  MUFU.EX2 R8, R23 ;  /* 0x0000001700087308 */ /* 0x000e620000000800 */
[----:B---3--:R-:W-:Y:S01]  /*09f0*/  @!P4 FMUL R13, R13, R13 ;  /* 0x0000000d0d0dc220 */ /* 0x008fe20000400000 */
[----:B------:R-:W-:-:S03]  /*0a00*/  FSETP.GEU.AND P4, PT, R17, -126, PT ;  /* 0xc2fc00001100780b */ /* 0x000fc60003f8e000 */
[----:B------:R-:W-:-:S04]  /*0a10*/  FADD R12, R12, R13 ;  /* 0x0000000d0c0c7221 */ /* 0x000fc80000000000 */
[----:B------:R-:W-:Y:S01]  /*0a20*/  @!P5 FMUL R24, R24, 0.5 ;  /* 0x3f0000001818d820 */ /* 0x000fe20000400000 */
[----:B-1----:R-:W-:-:S03]  /*0a30*/  @!P6 FMUL R8, R8, R8 ;  /* 0x000000080808e220 */ /* 0x002fc60000400000 */
[----:B------:R-:W1:Y:S01]  /*0a40*/  MUFU.EX2 R15, R24 ;  /* 0x00000018000f7308 */ /* 0x000e620000000800 */
[----:B------:R-:W-:Y:S02]  /*0a50*/  FSETP.GEU.AND P6, PT, R22, -126, PT ;  /* 0xc2fc00001600780b */ /* 0x000fe40003fce000 */
[----:B------:R-:W-:Y:S01]  /*0a60*/  FSEL R12, R12, RZ, !P3 ;  /* 0x000000ff0c0c7208 */ /* 0x000fe20005800000 */
[----:B------:R-:W-:-:S04]  /*0a70*/  @!P4 FMUL R17, R17, 0.5 ;  /* 0x3f0000001111c820 */ /* 0x000fc80000400000 */
[----:B------:R-:W2:Y:S01]  /*0a80*/  MUFU.EX2 R14, R17 ;  /* 0x00000011000e7308 */ /* 0x000ea20000000800 */
[----:B------:R-:W3:Y:S05]  /*0a90*/  SHFL.BFLY PT, R13, R12, 0x10, 0x1f ;  /* 0x0e001f000c0d7f89 */ /* 0x000eea00000e0000 */
[----:B------:R-:W-:Y:S01]  /*0aa0*/  @!P6 FMUL R22, R22, 0.5 ;  /* 0x3f0000001616e820 */ /* 0x000fe20000400000 */
[----:B-1----:R-:W-:Y:S01]  /*0ab0*/  @!P5 FMUL R15, R15, R15 ;  /* 0x0000000f0f0fd220 */ /* 0x002fe20000400000 */
[----:B------:R-:W-:Y:S02]  /*0ac0*/  FSETP.GEU.AND P5, PT, R16, -126, PT ;  /* 0xc2fc00001000780b */ /* 0x000fe40003fae000 */
[----:B------:R-:W1:Y:S01]  /*0ad0*/  MUFU.EX2 R17, R22 ;  /* 0x0000001600117308 */ /* 0x000e620000000800 */
[----:B------:R-:W-:Y:S01]  /*0ae0*/  FADD R8, R8, R15 ;  /* 0x0000000f08087221 */ /* 0x000fe20000000000 */
[----:B--2---:R-:W-:Y:S01]  /*0af0*/  @!P4 FMUL R14, R14, R14 ;  /* 0x0000000e0e0ec220 */ /* 0x004fe20000400000 */
[----:B------:R-:W-:-:S03]  /*0b00*/  FSETP.GEU.AND P4, PT, R18, -126, PT ;  /* 0xc2fc00001200780b */ /* 0x000fc60003f8e000 */
[----:B------:R-:W-:-:S05]  /*0b10*/  FSEL R8, R8, RZ, !P3 ;  /* 0x000000ff08087208 */ /* 0x000fca0005800000 */
[----:B------:R-:W-:Y:S01]  /*0b20*/  @!P5 FMUL R16, R16, 0.5 ;  /* 0x3f0000001010d820 */ /* 0x000fe20000400000 */
[----:B------:R-:W2:Y:S03]  /*0b30*/  SHFL.BFLY PT, R15, R8, 0x10, 0x1f ;  /* 0x0e001f00080f7f89 */ /* 0x000ea600000e0000 */
[----:B------:R4:W5:Y:S01]  /*0b40*/  MUFU.EX2 R9, R16 ;  /* 0x0000001000097308 */ /* 0x0009620000000800 */
[----:B-1----:R-:W-:Y:S01]  /*0b50*/  @!P6 FMUL R17, R17, R17 ;  /* 0x000000111111e220 */ /* 0x002fe20000400000 */
[----:B---3--:R-:W-:Y:S01]  /*0b60*/  FADD R13, R12, R13 ;  /* 0x0000000d0c0d7221 */ /* 0x008fe20000000000 */
[----:B------:R-:W-:Y:S02]  /*0b70*/  @!P4 FMUL R18, R18, 0.5 ;  /* 0x3f0000001212c820 */ /* 0x000fe40000400000 */
[----:B------:R-:W-:-:S03]  /*0b80*/  FADD R14, R14, R17 ;  /* 0x000000110e0e7221 */ /* 0x000fc60000000000 */
[----:B------:R-:W1:Y:S01]  /*0b90*/  MUFU.EX2 R24, R18 ;  /* 0x0000001200187308 */ /* 0x000e620000000800 */
[----:B----4-:R-:W3:Y:S01]  /*0ba0*/  SHFL.BFLY PT, R16, R13, 0x8, 0x1f ;  /* 0x0d001f000d107f89 */ /* 0x010ee200000e0000 */
[----:B------:R-:W-:Y:S01]  /*0bb0*/  FSEL R14, R14, RZ, !P3 ;  /* 0x000000ff0e0e7208 */ /* 0x000fe20005800000 */
[----:B-----5:R-:W-:-:S04]  /*0bc0*/  @!P5 FMUL R9, R9, R9 ;  /* 0x000000090909d220 */ /* 0x020fc80000400000 */
[----:B------:R-:W4:Y:S01]  /*0bd0*/  SHFL.BFLY PT, R17, R14, 0x10, 0x1f ;  /* 0x0e001f000e117f89 */ /* 0x000f2200000e0000 */
[----:B--2---:R-:W-:Y:S01]  /*0be0*/  FADD R15, R8, R15 ;  /* 0x0000000f080f7221 */ /* 0x004fe20000000000 */
[----:B-1----:R-:W-:Y:S01]  /*0bf0*/  @!P4 FMUL R24, R24, R24 ;  /* 0x000000181818c220 */ /* 0x002fe20000400000 */
[----:B------:R-:W-:-:S03]  /*0c00*/  LOP3.LUT R8, R0, 0x1f, RZ, 0xc0, !PT ;  /* 0x0000001f00087812 */ /* 0x000fc600078ec0ff */
[----:B------:R-:W-:Y:S01]  /*0c10*/  FADD R9, R9, R24 ;  /* 0x0000001809097221 */ /* 0x000fe20000000000 */
[----:B------:R-:W-:-:S04]  /*0c20*/  LEA R8, R8, UR4, 0x2 ;  /* 0x0000000408087c11 */ /* 0x000fc8000f8e10ff */
[----:B------:R-:W-:Y:S01]  /*0c30*/  FSEL R9, R9, RZ, !P3 ;  /* 0x000000ff09097208 */ /* 0x000fe20005800000 */
[----:B---3--:R-:W-:-:S04]  /*0c40*/  FADD R16, R13, R16 ;  /* 0x000000100d107221 */ /* 0x008fc80000000000 */
[----:B------:R-:W1:Y:S01]  /*0c50*/  SHFL.BFLY PT, R18, R9, 0x10, 0x1f ;  /* 0x0e001f0009127f89 */ /* 0x000e6200000e0000 */
[----:B----4-:R-:W-:-:S05]  /*0c60*/  FADD R17, R14, R17 ;  /* 0x000000110e117221 */ /* 0x010fca0000000000 */
[----:B------:R-:W2:Y:S01]  /*0c70*/  SHFL.BFLY PT, R12, R17, 0x8, 0x1f ;  /* 0x0d001f00110c7f89 */ /* 0x000ea200000e0000 */
[----:B-1----:R-:W-:-:S03]  /*0c80*/  FADD R22, R9, R18 ;  /* 0x0000001209167221 */ /* 0x002fc60000000000 */
[----:B------:R-:W1:Y:S04]  /*0c90*/  SHFL.BFLY PT, R18, R15, 0x8, 0x1f ;  /* 0x0d001f000f127f89 */ /* 0x000e6800000e0000 */
[----:B------:R-:W3:Y:S01]  /*0ca0*/  SHFL.BFLY PT, R23, R22, 0x8, 0x1f ;  /* 0x0d001f0016177f89 */ /* 0x000ee200000e0000 */
[----:B--2---:R-:W-:Y:S01]  /*0cb0*/  FADD R12, R17, R12 ;  /* 0x0000000c110c7221 */ /* 0x004fe20000000000 */
[----:B-1----:R-:W-:Y:S02]  /*0cc0*/  FADD R18, R15, R18 ;  /* 0x000000120f127221 */ /* 0x002fe40000000000 */
[----:B------:R-:W-:Y:S01]  /*0cd0*/  LDS R15, [R8] ;  /* 0x00000000080f7984 */ /* 0x000fe20000000800 */
[----:B---3--:R-:W-:Y:S01]  /*0ce0*/  FADD R24, R22, R23 ;  /* 0x0000001716187221 */ /* 0x008fe20000000000 */
[----:B------:R-:W-:Y:S06]  /*0cf0*/  BAR.SYNC.DEFER_BLOCKING 0x0 ;  /* 0x0000000000007b1d */ /* 0x000fec0000010000 */
[----:B------:R-:W-:Y:S04]  /*0d00*/  @!P2 STS [R19+UR4], R16 ;  /* 0x000000101300a988 */ /* 0x000fe80008000804 */
[----:B------:R-:W-:Y:S04]  /*0d10*/  @!P2 STS [R19+UR4+0x20], R18 ;  /* 0x000020121300a988 */ /* 0x000fe80008000804 */
[----:B------:R1:W-:Y:S04]  /*0d20*/  @!P2 STS [R19+UR4+0x40], R12 ;  /* 0x0000400c1300a988 */ /* 0x0003e80008000804 */
[----:B------:R-:W-:Y:S01]  /*0d30*/  @!P2 STS [R19+UR4+0x60], R24 ;  /* 0x000060181300a988 */ /* 0x000fe20008000804 */
[----:B------:R-:W-:Y:S08]  /*0d40*/  BAR.SYNC.DEFER_BLOCKING 0x0 ;  /* 0x0000000000007b1d */ /* 0x000ff00000010000 */
[----:B-1----:R-:W1:Y:S01]  /*0d50*/  LDC.64 R12, c[0x0][0x218] ;  /* 0x00008600ff0c7b82 */ /* 0x002e620000000a00 */
[----:B------:R-:W2:Y:S04]  /*0d60*/  @!P1 LDS R2, [R20+UR4] ;  /* 0x0000000414029984 */ /* 0x000ea80008000800 */
[----:B--2---:R-:W2:Y:S02]  /*0d70*/  SHFL.BFLY PT, R5, R2, 0x4, 0x1f ;  /* 0x0c801f0002057f89 */ /* 0x004ea400000e0000 */
[----:B--2---:R-:W-:-:S05]  /*0d80*/  FADD R9, R2, R5 ;  /* 0x0000000502097221 */ /* 0x004fca0000000000 */
[----:B------:R-:W2:Y:S02]  /*0d90*/  SHFL.BFLY PT, R4, R9, 0x2, 0x1f ;  /* 0x0c401f0009047f89 */ /* 0x000ea400000e0000 */
[----:B--2---:R-:W-:Y:S01]  /*0da0*/  FADD R14, R9, R4 ;  /* 0x00000004090e7221 */ /* 0x004fe20000000000 */
[----:B------:R-:W-:-:S04]  /*0db0*/  LOP3.LUT R9, R3, 0x1f, R0, 0xf8, !PT ;  /* 0x0000001f03097812 */ /* 0x000fc800078ef800 */
[----:B------:R-:W2:Y:S01]  /*0dc0*/  SHFL.BFLY PT, R5, R14, 0x1, 0x1f ;  /* 0x0c201f000e057f89 */ /* 0x000ea200000e0000 */
[----:B-1----:R-:W-:-:S04]  /*0dd0*/  IMAD.WIDE R2, R9, 0x4, R12 ;  /* 0x0000000409027825 */ /* 0x002fc800078e020c */
[----:B--2---:R-:W-:-:S05]  /*0de0*/  FADD R17, R14, R5 ;  /* 0x000000050e117221 */ /* 0x004fca0000000000 */
[----:B------:R-:W-:Y:S01]  /*0df0*/  @P0 STS [R20+UR4], R17 ;  /* 0x0000001114000988 */ /* 0x000fe20008000804 */
[----:B------:R-:W-:Y:S01]  /*0e00*/  BAR.SYNC.DEFER_BLOCKING 0x0 ;  /* 0x0000000000007b1d */ /* 0x000fe20000010000 */
[----:B------:R-:W-:-:S04]  /*0e10*/  ISETP.GE.AND P0, PT, R9, 0x40, PT ;  /* 0x000000400900780c */ /* 0x000fc80003f06270 */
[----:B------:R-:W-:Y:S01]  /*0e20*/  ISETP.EQ.AND P0, PT, R10, RZ, !P0 ;  /* 0x000000ff0a00720c */ /* 0x000fe20004702270 */
[----:B------:R-:W-:Y:S04]  /*0e30*/  LDS R4, [R11+UR4] ;  /* 0x000000040b047984 */ /* 0x000fe80008000800 */
[----:B------:R-:W-:Y:S04]  /*0e40*/  LDS R5, [R11+UR4+0x20] ;  /* 0x000020040b057984 */ /* 0x000fe80008000800 */
[----:B------:R-:W-:Y:S04]  /*0e50*/  LDS R6, [R11+UR4+0x40] ;  /* 0x000040040b067984 */ /* 0x000fe80008000800 */
[----:B------:R-:W1:Y:S01]  /*0e60*/  LDS R7, [R11+UR4+0x60] ;  /* 0x000060040b077984 */ /* 0x000e620008000800 */
[----:B------:R-:W-:Y:S06]  /*0e70*/  BAR.SYNC.DEFER_BLOCKING 0x0 ;  /* 0x0000000000007b1d */ /* 0x000fec0000010000 */
[----:B-1----:R1:W-:Y:S02]  /*0e80*/  STS.128 [R21], R4 ;  /* 0x0000000415007388 */ /* 0x0023e40000000c00 */
[----:B------:R-:W-:Y:S06]  /*0e90*/  BAR.SYNC.DEFER_BLOCKING 0x0 ;  /* 0x0000000000007b1d */ /* 0x000fec0000010000 */
[----:B------:R1:W-:Y:S01]  /*0ea0*/  @P0 STG.E desc[UR6][R2.64], R15 ;  /* 0x0000000f02000986 */ /* 0x0003e2000c101906 */
[----:B------:R-:W-:Y:S05]  /*0eb0*/  @!P0 EXIT ;  /* 0x000000000000894d */ /* 0x000fea0003800000 */
[----:B-1----:R-:W0:Y:S01]  /*0ec0*/  LDS R5, [R8] ;  /* 0x0000000008057984 */ /* 0x002e220000000800 */
[----:B------:R-:W1:Y:S02]  /*0ed0*/  LDC.64 R2, c[0x0][0x220] ;  /* 0x00008800ff027b82 */ /* 0x000e640000000a00 */
[----:B-1----:R-:W-:-:S05]  /*0ee0*/  IMAD.WIDE R2, R9, 0x4, R2 ;  /* 0x0000000409027825 */ /* 0x002fca00078e0202 */
[----:B0-----:R-:W-:Y:S01]  /*0ef0*/  STG.E desc[UR6][R2.64], R5 ;  /* 0x0000000502007986 */ /* 0x001fe2000c101906 */
[----:B------:R-:W-:Y:S05]  /*0f00*/  EXIT ;  /* 0x000000000000794d */ /* 0x000fea0003800000 */
.L_x_0:
[----:B------:R-:W-:-:S00]  /*0f10*/  BRA `(.L_x_0) ;  /* 0xfffffffc00fc7947 */ /* 0x000fc0000383ffff */
[----:B------:R-:W-:-:S00]  /*0f20*/  NOP ;  /* 0x0000000000007918 */ /* 0x000fc00000000000 */
        /* <DEDUP_REMOVED lines=13> */
.L_x_1:


//--------------------- .nv.shared.triton_per_fused__softmax_1 --------------------------
	.section	.nv.shared.triton_per_fused__softmax_1,"aw",@nobits
	.sectionflags	@""
	.align	16
	.zero		1024


//--------------------- .nv.constant0.triton_per_fused__softmax_1 --------------------------
	.section	.nv.constant0.triton_per_fused__softmax_1,"a",@progbits
	.sectionflags	@""
	.align	4
.nv.constant0.triton_per_fused__softmax_1:
	.zero		560
